//
// Generated by NVIDIA NVVM Compiler
//
// Compiler Build ID: CL-36424714
// Cuda compilation tools, release 13.0, V13.0.88
// Based on NVVM 20.0.0
//

.version 9.0
.target sm_100
.address_size 64

	// .globl	_Z14cuda_reductionIfEvPT_iS1_
// _ZZ14blockReduceSumIfET_S0_E6shared has been demoted

.visible .entry _Z14cuda_reductionIfEvPT_iS1_(
	.param .u64 .ptr .align 1 _Z14cuda_reductionIfEvPT_iS1__param_0,
	.param .u32 _Z14cuda_reductionIfEvPT_iS1__param_1,
	.param .u64 .ptr .align 1 _Z14cuda_reductionIfEvPT_iS1__param_2
)
{
	.reg .pred 	%p<15>;
	.reg .b32 	%r<31>;
	.reg .b32 	%f<26>;
	.reg .b64 	%rd<7>;
	// demoted variable
	.shared .align 4 .b8 _ZZ14blockReduceSumIfET_S0_E6shared[128];
	ld.param.u64 	%rd2, [_Z14cuda_reductionIfEvPT_iS1__param_0];
	ld.param.u64 	%rd1, [_Z14cuda_reductionIfEvPT_iS1__param_2];
	cvta.to.global.u64 	%rd3, %rd2;
	mov.u32 	%r1, %tid.x;
	mul.wide.u32 	%rd4, %r1, 4;
	add.s64 	%rd5, %rd3, %rd4;
	ld.global.f32 	%f5, [%rd5];
	bar.sync 	0;
	and.b32  	%r2, %r1, 31;
	mov.b32 	%r3, %f5;
	shfl.sync.down.b32	%r4|%p1, %r3, 16, 31, -1;
	mov.b32 	%f6, %r4;
	add.f32 	%f7, %f5, %f6;
	mov.b32 	%r5, %f7;
	shfl.sync.down.b32	%r6|%p2, %r5, 8, 31, -1;
	mov.b32 	%f8, %r6;
	add.f32 	%f9, %f7, %f8;
	mov.b32 	%r7, %f9;
	shfl.sync.down.b32	%r8|%p3, %r7, 4, 31, -1;
	mov.b32 	%f10, %r8;
	add.f32 	%f11, %f9, %f10;
	mov.b32 	%r9, %f11;
	shfl.sync.down.b32	%r10|%p4, %r9, 2, 31, -1;
	mov.b32 	%f12, %r10;
	add.f32 	%f13, %f11, %f12;
	mov.b32 	%r11, %f13;
	shfl.sync.down.b32	%r12|%p5, %r11, 1, 31, -1;
	mov.b32 	%f14, %r12;
	add.f32 	%f1, %f13, %f14;
	setp.ne.s32 	%p6, %r2, 0;
	@%p6 bra 	$L__BB0_2;
	shr.u32 	%r13, %r1, 3;
	mov.u32 	%r14, _ZZ14blockReduceSumIfET_S0_E6shared;
	add.s32 	%r15, %r14, %r13;
	st.shared.f32 	[%r15], %f1;
$L__BB0_2:
	bar.sync 	0;
	mov.u32 	%r16, %ntid.x;
	shr.u32 	%r17, %r16, 5;
	setp.ge.u32 	%p7, %r1, %r17;
	mov.f32 	%f25, 0f00000000;
	@%p7 bra 	$L__BB0_4;
	shl.b32 	%r18, %r2, 2;
	mov.u32 	%r19, _ZZ14blockReduceSumIfET_S0_E6shared;
	add.s32 	%r20, %r19, %r18;
	ld.shared.f32 	%f25, [%r20];
$L__BB0_4:
	setp.gt.u32 	%p8, %r1, 31;
	@%p8 bra 	$L__BB0_7;
	mov.b32 	%r21, %f25;
	shfl.sync.down.b32	%r22|%p9, %r21, 16, 31, -1;
	mov.b32 	%f16, %r22;
	add.f32 	%f17, %f25, %f16;
	mov.b32 	%r23, %f17;
	shfl.sync.down.b32	%r24|%p10, %r23, 8, 31, -1;
	mov.b32 	%f18, %r24;
	add.f32 	%f19, %f17, %f18;
	mov.b32 	%r25, %f19;
	shfl.sync.down.b32	%r26|%p11, %r25, 4, 31, -1;
	mov.b32 	%f20, %r26;
	add.f32 	%f21, %f19, %f20;
	mov.b32 	%r27, %f21;
	shfl.sync.down.b32	%r28|%p12, %r27, 2, 31, -1;
	mov.b32 	%f22, %r28;
	add.f32 	%f23, %f21, %f22;
	mov.b32 	%r29, %f23;
	shfl.sync.down.b32	%r30|%p13, %r29, 1, 31, -1;
	mov.b32 	%f24, %r30;
	add.f32 	%f4, %f23, %f24;
	setp.ne.s32 	%p14, %r1, 0;
	@%p14 bra 	$L__BB0_7;
	cvta.to.global.u64 	%rd6, %rd1;
	st.global.f32 	[%rd6], %f4;
$L__BB0_7:
	ret;

}


// ===== COMPILED SASS (sm_100) =====

	.target	sm_100

	.elftype	@"ET_EXEC"


//--------------------- .note.nv.tkinfo           --------------------------
	.section	.note.nv.tkinfo,"",@"SHT_NOTE"
	.sectionflags	@"SHF_NOTE_NV_TKINFO"
	.tkinfo
        /*0018*/ 	.word	0x00000002
        /*0030*/ 	.string	""
        /*0030*/ 	.string	"ptxas"
        /*0030*/ 	.string	"Cuda compilation tools, release 13.0, V13.0.88"
        /*0030*/ 	.string	"Build cuda_13.0.r13.0/compiler.36424714_0"
        /*0030*/ 	.string	"-arch sm_100 -m 64 "



//--------------------- .note.nv.cuinfo           --------------------------
	.section	.note.nv.cuinfo,"",@"SHT_NOTE"
	.sectionflags	@"SHF_NOTE_NV_CUINFO"
        /*0018*/ 	.short	0x0002
        /*001a*/ 	.short	0x0064
        /*001c*/ 	.short	0x0082
	.zero		2


//--------------------- .nv.info                  --------------------------
	.section	.nv.info,"",@"SHT_CUDA_INFO"
	.align	4


	//----- nvinfo : EIATTR_REGCOUNT
	.align		4
        /*0000*/ 	.byte	0x04, 0x2f
        /*0002*/ 	.short	(.L_1 - .L_0)
	.align		4
.L_0:
        /*0004*/ 	.word	index@(_Z14cuda_reductionIfEvPT_iS1_)
        /*0008*/ 	.word	0x0000000e


	//----- nvinfo : EIATTR_FRAME_SIZE
	.align		4
.L_1:
        /*000c*/ 	.byte	0x04, 0x11
        /*000e*/ 	.short	(.L_3 - .L_2)
	.align		4
.L_2:
        /*0010*/ 	.word	index@(_Z14cuda_reductionIfEvPT_iS1_)
        /*0014*/ 	.word	0x00000000


	//----- nvinfo : EIATTR_MIN_STACK_SIZE
	.align		4
.L_3:
        /*0018*/ 	.byte	0x04, 0x12
        /*001a*/ 	.short	(.L_5 - .L_4)
	.align		4
.L_4:
        /*001c*/ 	.word	index@(_Z14cuda_reductionIfEvPT_iS1_)
        /*0020*/ 	.word	0x00000000
.L_5:


//--------------------- .nv.compat                --------------------------
	.section	.nv.compat,"",@"SHT_CUDA_COMPAT_INFO"
	.align	4
        /*0000*/ 	.byte	0x02, 0x09, 0x00, 0x00, 0x02, 0x02, 0x01, 0x00, 0x02, 0x05, 0x05, 0x00, 0x03, 0x07, 0x01, 0x01
        /*0010*/ 	.byte	0x02, 0x03, 0x00, 0x00, 0x02, 0x06, 0x01, 0x00, 0x04, 0x0b, 0x08, 0x00, 0x09, 0x00, 0x00, 0x00
        /*0020*/ 	.byte	0x00, 0x00, 0x00, 0x00


//--------------------- .nv.info._Z14cuda_reductionIfEvPT_iS1_ --------------------------
	.section	.nv.info._Z14cuda_reductionIfEvPT_iS1_,"",@"SHT_CUDA_INFO"
	.sectionflags	@""
	.align	4


	//----- nvinfo : EIATTR_CUDA_API_VERSION
	.align		4
        /*0000*/ 	.byte	0x04, 0x37
        /*0002*/ 	.short	(.L_7 - .L_6)
.L_6:
        /*0004*/ 	.word	0x00000082


	//----- nvinfo : EIATTR_KPARAM_INFO
	.align		4
.L_7:
        /*0008*/ 	.byte	0x04, 0x17
        /*000a*/ 	.short	(.L_9 - .L_8)
.L_8:
        /*000c*/ 	.word	0x00000000
        /*0010*/ 	.short	0x0002
        /*0012*/ 	.short	0x0010
        /*0014*/ 	.byte	0x00, 0xf5, 0x21, 0x00


	//----- nvinfo : EIATTR_KPARAM_INFO
	.align		4
.L_9:
        /*0018*/ 	.byte	0x04, 0x17
        /*001a*/ 	.short	(.L_11 - .L_10)
.L_10:
        /*001c*/ 	.word	0x00000000
        /*0020*/ 	.short	0x0001
        /*0022*/ 	.short	0x0008
        /*0024*/ 	.byte	0x00, 0xf0, 0x11, 0x00


	//----- nvinfo : EIATTR_KPARAM_INFO
	.align		4
.L_11:
        /*0028*/ 	.byte	0x04, 0x17
        /*002a*/ 	.short	(.L_13 - .L_12)
.L_12:
        /*002c*/ 	.word	0x00000000
        /*0030*/ 	.short	0x0000
        /*0032*/ 	.short	0x0000
        /*0034*/ 	.byte	0x00, 0xf5, 0x21, 0x00


	//----- nvinfo : EIATTR_SPARSE_MMA_MASK
	.align		4
.L_13:
        /*0038*/ 	.byte	0x03, 0x50
        /*003a*/ 	.short	0x0000


	//----- nvinfo : EIATTR_MAXREG_COUNT
	.align		4
        /*003c*/ 	.byte	0x03, 0x1b
        /*003e*/ 	.short	0x00ff


	//----- nvinfo : EIATTR_NUM_BARRIERS
	.align		4
        /*0040*/ 	.byte	0x02, 0x4c
        /*0042*/ 	.byte	0x01
	.zero		1


	//----- nvinfo : EIATTR_MERCURY_ISA_VERSION
	.align		4
        /*0044*/ 	.byte	0x03, 0x5f
        /*0046*/ 	.short	0x0101


	//----- nvinfo : EIATTR_COOP_GROUP_MASK_REGIDS
	.align		4
        /*0048*/ 	.byte	0x04, 0x29
        /*004a*/ 	.short	(.L_15 - .L_14)


	//   ....[0]....
.L_14:
        /*004c*/ 	.word	0xffffffff


	//   ....[1]....
        /*0050*/ 	.word	0xffffffff


	//   ....[2]....
        /*0054*/ 	.word	0xffffffff


	//   ....[3]....
        /*0058*/ 	.word	0xffffffff


	//   ....[4]....
        /*005c*/ 	.word	0xffffffff


	//   ....[5]....
        /*0060*/ 	.word	0xffffffff


	//   ....[6]....
        /*0064*/ 	.word	0xffffffff


	//   ....[7]....
        /*0068*/ 	.word	0xffffffff


	//   ....[8]....
        /*006c*/ 	.word	0xffffffff


	//   ....[9]....
        /*0070*/ 	.word	0xffffffff


	//----- nvinfo : EIATTR_COOP_GROUP_INSTR_OFFSETS
	.align		4
.L_15:
        /*0074*/ 	.byte	0x04, 0x28
        /*0076*/ 	.short	(.L_17 - .L_16)


	//   ....[0]....
.L_16:
        /*0078*/ 	.word	0x000000b0


	//   ....[1]....
        /*007c*/ 	.word	0x000000d0


	//   ....[2]....
        /*0080*/ 	.word	0x00000100


	//   ....[3]....
        /*0084*/ 	.word	0x00000150


	//   ....[4]....
        /*0088*/ 	.word	0x000001c0


	//   ....[5]....
        /*008c*/ 	.word	0x00000230


	//   ....[6]....
        /*0090*/ 	.word	0x00000260


	//   ....[7]....
        /*0094*/ 	.word	0x00000280


	//   ....[8]....
        /*0098*/ 	.word	0x000002a0


	//   ....[9]....
        /*009c*/ 	.word	0x000002c0


	//----- nvinfo : EIATTR_VRC_CTA_INIT_COUNT
	.align		4
.L_17:
        /*00a0*/ 	.byte	0x02, 0x4a
	.zero		1
	.zero		1


	//----- nvinfo : EIATTR_EXIT_INSTR_OFFSETS
	.align		4
        /*00a4*/ 	.byte	0x04, 0x1c
        /*00a6*/ 	.short	(.L_19 - .L_18)


	//   ....[0]....
.L_18:
        /*00a8*/ 	.word	0x00000220


	//   ....[1]....
        /*00ac*/ 	.word	0x000002d0


	//   ....[2]....
        /*00b0*/ 	.word	0x00000310


	//----- nvinfo : EIATTR_CBANK_PARAM_SIZE
	.align		4
.L_19:
        /*00b4*/ 	.byte	0x03, 0x19
        /*00b6*/ 	.short	0x0018


	//----- nvinfo : EIATTR_PARAM_CBANK
	.align		4
        /*00b8*/ 	.byte	0x04, 0x0a
        /*00ba*/ 	.short	(.L_21 - .L_20)
	.align		4
.L_20:
        /*00bc*/ 	.word	index@(.nv.constant0._Z14cuda_reductionIfEvPT_iS1_)
        /*00c0*/ 	.short	0x0380
        /*00c2*/ 	.short	0x0018


	//----- nvinfo : EIATTR_SW_WAR
	.align		4
.L_21:
        /*00c4*/ 	.byte	0x04, 0x36
        /*00c6*/ 	.short	(.L_23 - .L_22)
.L_22:
        /*00c8*/ 	.word	0x00000008
.L_23:


//--------------------- .nv.callgraph             --------------------------
	.section	.nv.callgraph,"",@"SHT_CUDA_CALLGRAPH"
	.align	4
	.sectionentsize	8
	.align		4
        /*0000*/ 	.word	0x00000000
	.align		4
        /*0004*/ 	.word	0xffffffff
	.align		4
        /*0008*/ 	.word	0x00000000
	.align		4
        /*000c*/ 	.word	0xfffffffe
	.align		4
        /*0010*/ 	.word	0x00000000
	.align		4
        /*0014*/ 	.word	0xfffffffd
	.align		4
        /*0018*/ 	.word	0x00000000
	.align		4
        /*001c*/ 	.word	0xfffffffc


//--------------------- .text._Z14cuda_reductionIfEvPT_iS1_ --------------------------
	.section	.text._Z14cuda_reductionIfEvPT_iS1_,"ax",@progbits
	.align	128
        .global         _Z14cuda_reductionIfEvPT_iS1_
        .type           _Z14cuda_reductionIfEvPT_iS1_,@function
        .size           _Z14cuda_reductionIfEvPT_iS1_,(.L_x_1 - _Z14cuda_reductionIfEvPT_iS1_)
        .other          _Z14cuda_reductionIfEvPT_iS1_,@"STO_CUDA_ENTRY STV_DEFAULT"
_Z14cuda_reductionIfEvPT_iS1_:
.text._Z14cuda_reductionIfEvPT_iS1_:
[----:B------:R-:W-:Y:S01]  /*0000*/  LDC R1, c[0x0][0x37c] ;  /* 0x0000df00ff017b82 */ /* 0x000fe20000000800 */
[----:B------:R-:W0:Y:S07]  /*0010*/  S2R R0, SR_TID.X ;  /* 0x0000000000007919 */ /* 0x000e2e0000002100 */
[----:B------:R-:W0:Y:S01]  /*0020*/  LDC.64 R2, c[0x0][0x380] ;  /* 0x0000e000ff027b82 */ /* 0x000e220000000a00 */
[----:B------:R-:W1:Y:S01]  /*0030*/  LDCU.64 UR6, c[0x0][0x358] ;  /* 0x00006b00ff0677ac */ /* 0x000e620008000a00 */
[----:B0-----:R-:W-:-:S06]  /*0040*/  IMAD.WIDE.U32 R2, R0, 0x4, R2 ;  /* 0x0000000400027825 */ /* 0x001fcc00078e0002 */
[----:B-1----:R-:W2:Y:S01]  /*0050*/  LDG.E R2, desc[UR6][R2.64] ;  /* 0x0000000602027981 */ /* 0x002ea2000c1e1900 */
[----:B------:R-:W0:Y:S02]  /*0060*/  LDCU UR4, c[0x0][0x360] ;  /* 0x00006c00ff0477ac */ /* 0x000e240008000800 */
[----:B0-----:R-:W-:Y:S01]  /*0070*/  USHF.R.U32.HI UR4, URZ, 0x5, UR4 ;  /* 0x00000005ff047899 */ /* 0x001fe20008011604 */
[----:B------:R-:W-:Y:S05]  /*0080*/  BAR.SYNC.DEFER_BLOCKING 0x0 ;  /* 0x0000000000007b1d */ /* 0x000fea0000010000 */
[----:B------:R-:W-:-:S13]  /*0090*/  ISETP.GE.U32.AND P1, PT, R0, UR4, PT ;  /* 0x0000000400007c0c */ /* 0x000fda000bf26070 */
[----:B------:R-:W0:Y:S01]  /*00a0*/  @!P1 S2R R11, SR_CgaCtaId ;  /* 0x00000000000b9919 */ /* 0x000e220000008800 */
[----:B--2---:R-:W1:Y:S02]  /*00b0*/  SHFL.DOWN PT, R5, R2, 0x10, 0x1f ;  /* 0x0a001f0002057f89 */ /* 0x004e6400000e0000 */
[----:B-1----:R-:W-:-:S05]  /*00c0*/  FADD R5, R2, R5 ;  /* 0x0000000502057221 */ /* 0x002fca0000000000 */
[----:B------:R-:W1:Y:S02]  /*00d0*/  SHFL.DOWN PT, R4, R5, 0x8, 0x1f ;  /* 0x09001f0005047f89 */ /* 0x000e6400000e0000 */
[----:B-1----:R-:W-:Y:S01]  /*00e0*/  FADD R6, R5, R4 ;  /* 0x0000000405067221 */ /* 0x002fe20000000000 */
[----:B------:R-:W-:-:S04]  /*00f0*/  LOP3.LUT P0, R4, R0, 0x1f, RZ, 0xc0, !PT ;  /* 0x0000001f00047812 */ /* 0x000fc8000780c0ff */
[----:B------:R-:W1:Y:S09]  /*0100*/  SHFL.DOWN PT, R7, R6, 0x4, 0x1f ;  /* 0x08801f0006077f89 */ /* 0x000e7200000e0000 */
[----:B------:R-:W2:Y:S01]  /*0110*/  @!P0 S2R R9, SR_CgaCtaId ;  /* 0x0000000000098919 */ /* 0x000ea20000008800 */
[----:B------:R-:W-:Y:S01]  /*0120*/  @!P0 MOV R2, 0x400 ;  /* 0x0000040000028802 */ /* 0x000fe20000000f00 */
[----:B-1----:R-:W-:Y:S01]  /*0130*/  FADD R7, R6, R7 ;  /* 0x0000000706077221 */ /* 0x002fe20000000000 */
[----:B------:R-:W-:-:S04]  /*0140*/  @!P1 MOV R6, 0x400 ;  /* 0x0000040000069802 */ /* 0x000fc80000000f00 */
[----:B------:R-:W1:Y:S01]  /*0150*/  SHFL.DOWN PT, R8, R7, 0x2, 0x1f ;  /* 0x08401f0007087f89 */ /* 0x000e6200000e0000 */
[----:B0-----:R-:W-:Y:S02]  /*0160*/  @!P1 LEA R11, R11, R6, 0x18 ;  /* 0x000000060b0b9211 */ /* 0x001fe400078ec0ff */
[----:B--2---:R-:W-:-:S04]  /*0170*/  @!P0 LEA R5, R9, R2, 0x18 ;  /* 0x0000000209058211 */ /* 0x004fc800078ec0ff */
[----:B------:R-:W-:Y:S02]  /*0180*/  @!P0 LEA.HI R2, R0, R5, RZ, 0x1d ;  /* 0x0000000500028211 */ /* 0x000fe400078fe8ff */
[----:B------:R-:W-:Y:S01]  /*0190*/  @!P1 LEA R5, R4, R11, 0x2 ;  /* 0x0000000b04059211 */ /* 0x000fe200078e10ff */
[----:B------:R-:W-:Y:S02]  /*01a0*/  HFMA2 R4, -RZ, RZ, 0, 0 ;  /* 0x00000000ff047431 */ /* 0x000fe400000001ff */
[----:B-1----:R-:W-:-:S05]  /*01b0*/  FADD R8, R7, R8 ;  /* 0x0000000807087221 */ /* 0x002fca0000000000 */
[----:B------:R-:W0:Y:S02]  /*01c0*/  SHFL.DOWN PT, R3, R8, 0x1, 0x1f ;  /* 0x08201f0008037f89 */ /* 0x000e2400000e0000 */
[----:B0-----:R-:W-:-:S05]  /*01d0*/  FADD R3, R8, R3 ;  /* 0x0000000308037221 */ /* 0x001fca0000000000 */
[----:B------:R0:W-:Y:S01]  /*01e0*/  @!P0 STS [R2], R3 ;  /* 0x0000000302008388 */ /* 0x0001e20000000800 */
[----:B------:R-:W-:Y:S01]  /*01f0*/  BAR.SYNC.DEFER_BLOCKING 0x0 ;  /* 0x0000000000007b1d */ /* 0x000fe20000010000 */
[----:B------:R-:W-:-:S05]  /*0200*/  ISETP.GT.U32.AND P0, PT, R0, 0x1f, PT ;  /* 0x0000001f0000780c */ /* 0x000fca0003f04070 */
[----:B------:R0:W1:Y:S08]  /*0210*/  @!P1 LDS R4, [R5] ;  /* 0x0000000005049984 */ /* 0x0000700000000800 */
[----:B0-----:R-:W-:Y:S05]  /*0220*/  @P0 EXIT ;  /* 0x000000000000094d */ /* 0x001fea0003800000 */
[----:B-1----:R-:W0:Y:S01]  /*0230*/  SHFL.DOWN PT, R3, R4, 0x10, 0x1f ;  /* 0x0a001f0004037f89 */ /* 0x002e2200000e0000 */
[----:B------:R-:W-:Y:S01]  /*0240*/  ISETP.NE.AND P0, PT, R0, RZ, PT ;  /* 0x000000ff0000720c */ /* 0x000fe20003f05270 */
[----:B0-----:R-:W-:-:S05]  /*0250*/  FADD R3, R3, R4 ;  /* 0x0000000403037221 */ /* 0x001fca0000000000 */
[----:B------:R-:W0:Y:S02]  /*0260*/  SHFL.DOWN PT, R2, R3, 0x8, 0x1f ;  /* 0x09001f0003027f89 */ /* 0x000e2400000e0000 */
[----:B0-----:R-:W-:-:S05]  /*0270*/  FADD R2, R3, R2 ;  /* 0x0000000203027221 */ /* 0x001fca0000000000 */
[----:B------:R-:W0:Y:S02]  /*0280*/  SHFL.DOWN PT, R5, R2, 0x4, 0x1f ;  /* 0x08801f0002057f89 */ /* 0x000e2400000e0000 */
[----:B0-----:R-:W-:-:S05]  /*0290*/  FADD R5, R2, R5 ;  /* 0x0000000502057221 */ /* 0x001fca0000000000 */
[----:B------:R-:W0:Y:S02]  /*02a0*/  SHFL.DOWN PT, R6, R5, 0x2, 0x1f ;  /* 0x08401f0005067f89 */ /* 0x000e2400000e0000 */
[----:B0-----:R-:W-:-:S05]  /*02b0*/  FADD R6, R5, R6 ;  /* 0x0000000605067221 */ /* 0x001fca0000000000 */
[----:B------:R0:W1:Y:S01]  /*02c0*/  SHFL.DOWN PT, R7, R6, 0x1, 0x1f ;  /* 0x08201f0006077f89 */ /* 0x00006200000e0000 */
[----:B------:R-:W-:Y:S05]  /*02d0*/  @P0 EXIT ;  /* 0x000000000000094d */ /* 0x000fea0003800000 */
[----:B------:R-:W2:Y:S01]  /*02e0*/  LDC.64 R2, c[0x0][0x390] ;  /* 0x0000e400ff027b82 */ /* 0x000ea20000000a00 */
[----:B-1----:R-:W-:-:S05]  /*02f0*/  FADD R7, R6, R7 ;  /* 0x0000000706077221 */ /* 0x002fca0000000000 */
[----:B--2---:R-:W-:Y:S01]  /*0300*/  STG.E desc[UR6][R2.64], R7 ;  /* 0x0000000702007986 */ /* 0x004fe2000c101906 */
[----:B------:R-:W-:Y:S05]  /*0310*/  EXIT ;  /* 0x000000000000794d */ /* 0x000fea0003800000 */
.L_x_0:
[----:B------:R-:W-:-:S00]  /*0320*/  BRA `(.L_x_0) ;  /* 0xfffffffc00fc7947 */ /* 0x000fc0000383ffff */
[----:B------:R-:W-:-:S00]  /*0330*/  NOP ;  /* 0x0000000000007918 */ /* 0x000fc00000000000 */
        /* <DEDUP_REMOVED lines=12> */
.L_x_1:


//--------------------- .nv.shared._Z14cuda_reductionIfEvPT_iS1_ --------------------------
	.section	.nv.shared._Z14cuda_reductionIfEvPT_iS1_,"aw",@nobits
	.sectionflags	@""
	.align	4
.nv.shared._Z14cuda_reductionIfEvPT_iS1_:
	.zero		1152


//--------------------- .nv.shared.reserved.0     --------------------------
	.section	.nv.shared.reserved.0,"aw",@nobits
	.weak		__nv_reservedSMEM_offset_0_alias
	.size		__nv_reservedSMEM_offset_0_alias, 0, 64
	.other		__nv_reservedSMEM_offset_0_alias,@"STO_CUDA_RESERVED_SHARED STV_DEFAULT"
__nv_reservedSMEM_offset_0_alias:
	.zero		0
	.zero		64


//--------------------- .nv.constant0._Z14cuda_reductionIfEvPT_iS1_ --------------------------
	.section	.nv.constant0._Z14cuda_reductionIfEvPT_iS1_,"a",@progbits
	.sectionflags	@""
	.align	4
.nv.constant0._Z14cuda_reductionIfEvPT_iS1_:
	.zero		920


//--------------------- SYMBOLS --------------------------

	.type		.nv.reservedSmem.offset0,@object
	.size		.nv.reservedSmem.offset0,0x4
	.type		.nv.reservedSmem.cap,@object
	.size		.nv.reservedSmem.cap,0x4
